//
// Generated by NVIDIA NVVM Compiler
//
// Compiler Build ID: CL-36424714
// Cuda compilation tools, release 13.0, V13.0.88
// Based on NVVM 20.0.0
//

.version 9.0
.target sm_100
.address_size 64

	// .globl	_Z12sum_of_arrayPfS_S_
.extern .func  (.param .b32 func_retval0) vprintf
(
	.param .b64 vprintf_param_0,
	.param .b64 vprintf_param_1
)
;
.global .align 1 .b8 $str[51] = {98, 108, 111, 99, 107, 73, 100, 120, 46, 120, 32, 61, 32, 37, 100, 44, 32, 98, 108, 111, 99, 107, 73, 100, 120, 46, 121, 32, 61, 32, 37, 100, 44, 32, 98, 108, 111, 99, 107, 73, 100, 120, 46, 122, 32, 61, 32, 37, 100, 10};
.global .align 1 .b8 $str$1[18] = {116, 104, 114, 101, 97, 100, 73, 100, 120, 46, 120, 32, 61, 32, 37, 100, 10};

.visible .entry _Z12sum_of_arrayPfS_S_(
	.param .u64 .ptr .align 1 _Z12sum_of_arrayPfS_S__param_0,
	.param .u64 .ptr .align 1 _Z12sum_of_arrayPfS_S__param_1,
	.param .u64 .ptr .align 1 _Z12sum_of_arrayPfS_S__param_2
)
{
	.local .align 8 .b8 	__local_depot0[16];
	.reg .b64 	%SP;
	.reg .b64 	%SPL;
	.reg .b32 	%r<11>;
	.reg .b32 	%f<4>;
	.reg .b64 	%rd<17>;

	mov.u64 	%SPL, __local_depot0;
	cvta.local.u64 	%SP, %SPL;
	ld.param.u64 	%rd1, [_Z12sum_of_arrayPfS_S__param_0];
	ld.param.u64 	%rd2, [_Z12sum_of_arrayPfS_S__param_1];
	ld.param.u64 	%rd3, [_Z12sum_of_arrayPfS_S__param_2];
	cvta.to.global.u64 	%rd4, %rd3;
	cvta.to.global.u64 	%rd5, %rd2;
	cvta.to.global.u64 	%rd6, %rd1;
	add.u64 	%rd7, %SP, 0;
	add.u64 	%rd8, %SPL, 0;
	mov.u32 	%r1, %ctaid.x;
	mov.u32 	%r2, %ctaid.y;
	mov.u32 	%r3, %ctaid.z;
	st.local.v2.u32 	[%rd8], {%r1, %r2};
	st.local.u32 	[%rd8+8], %r3;
	mov.u64 	%rd9, $str;
	cvta.global.u64 	%rd10, %rd9;
	{ // callseq 0, 0
	.param .b64 param0;
	st.param.b64 	[param0], %rd10;
	.param .b64 param1;
	st.param.b64 	[param1], %rd7;
	.param .b32 retval0;
	call.uni (retval0), 
	vprintf, 
	(
	param0, 
	param1
	);
	ld.param.b32 	%r4, [retval0];
	} // callseq 0
	mov.u32 	%r6, %tid.x;
	st.local.u32 	[%rd8], %r6;
	mov.u64 	%rd11, $str$1;
	cvta.global.u64 	%rd12, %rd11;
	{ // callseq 1, 0
	.param .b64 param0;
	st.param.b64 	[param0], %rd12;
	.param .b64 param1;
	st.param.b64 	[param1], %rd7;
	.param .b32 retval0;
	call.uni (retval0), 
	vprintf, 
	(
	param0, 
	param1
	);
	ld.param.b32 	%r7, [retval0];
	} // callseq 1
	mov.u32 	%r9, %ntid.x;
	mad.lo.s32 	%r10, %r1, %r9, %r6;
	mul.wide.s32 	%rd13, %r10, 4;
	add.s64 	%rd14, %rd6, %rd13;
	ld.global.f32 	%f1, [%rd14];
	add.s64 	%rd15, %rd5, %rd13;
	ld.global.f32 	%f2, [%rd15];
	add.f32 	%f3, %f1, %f2;
	add.s64 	%rd16, %rd4, %rd13;
	st.global.f32 	[%rd16], %f3;
	ret;

}


// ===== COMPILED SASS (sm_100) =====

	.target	sm_100

	.elftype	@"ET_EXEC"


//--------------------- .note.nv.tkinfo           --------------------------
	.section	.note.nv.tkinfo,"",@"SHT_NOTE"
	.sectionflags	@"SHF_NOTE_NV_TKINFO"
	.tkinfo
        /*0018*/ 	.word	0x00000002
        /*0030*/ 	.string	""
        /*0030*/ 	.string	"ptxas"
        /*0030*/ 	.string	"Cuda compilation tools, release 13.0, V13.0.88"
        /*0030*/ 	.string	"Build cuda_13.0.r13.0/compiler.36424714_0"
        /*0030*/ 	.string	"-arch sm_100 -m 64 "



//--------------------- .note.nv.cuinfo           --------------------------
	.section	.note.nv.cuinfo,"",@"SHT_NOTE"
	.sectionflags	@"SHF_NOTE_NV_CUINFO"
        /*0018*/ 	.short	0x0002
        /*001a*/ 	.short	0x0064
        /*001c*/ 	.short	0x0082
	.zero		2


//--------------------- .nv.info                  --------------------------
	.section	.nv.info,"",@"SHT_CUDA_INFO"
	.align	4


	//----- nvinfo : EIATTR_REGCOUNT
	.align		4
        /*0000*/ 	.byte	0x04, 0x2f
        /*0002*/ 	.short	(.L_3 - .L_2)
	.align		4
.L_2:
        /*0004*/ 	.word	index@(_Z12sum_of_arrayPfS_S_)
        /*0008*/ 	.word	0x0000001a


	//----- nvinfo : EIATTR_FRAME_SIZE
	.align		4
.L_3:
        /*000c*/ 	.byte	0x04, 0x11
        /*000e*/ 	.short	(.L_5 - .L_4)
	.align		4
.L_4:
        /*0010*/ 	.word	index@(_Z12sum_of_arrayPfS_S_)
        /*0014*/ 	.word	0x00000010


	//----- nvinfo : EIATTR_MIN_STACK_SIZE
	.align		4
.L_5:
        /*0018*/ 	.byte	0x04, 0x12
        /*001a*/ 	.short	(.L_7 - .L_6)
	.align		4
.L_6:
        /*001c*/ 	.word	index@(_Z12sum_of_arrayPfS_S_)
        /*0020*/ 	.word	0x00000010
.L_7:


//--------------------- .nv.compat                --------------------------
	.section	.nv.compat,"",@"SHT_CUDA_COMPAT_INFO"
	.align	4
        /*0000*/ 	.byte	0x02, 0x09, 0x00, 0x00, 0x02, 0x02, 0x01, 0x00, 0x02, 0x05, 0x05, 0x00, 0x03, 0x07, 0x01, 0x01
        /*0010*/ 	.byte	0x02, 0x03, 0x00, 0x00, 0x02, 0x06, 0x01, 0x00, 0x04, 0x0b, 0x08, 0x00, 0x09, 0x00, 0x00, 0x00
        /*0020*/ 	.byte	0x00, 0x00, 0x00, 0x00


//--------------------- .nv.info._Z12sum_of_arrayPfS_S_ --------------------------
	.section	.nv.info._Z12sum_of_arrayPfS_S_,"",@"SHT_CUDA_INFO"
	.sectionflags	@""
	.align	4


	//----- nvinfo : EIATTR_CUDA_API_VERSION
	.align		4
        /*0000*/ 	.byte	0x04, 0x37
        /*0002*/ 	.short	(.L_9 - .L_8)
.L_8:
        /*0004*/ 	.word	0x00000082


	//----- nvinfo : EIATTR_KPARAM_INFO
	.align		4
.L_9:
        /*0008*/ 	.byte	0x04, 0x17
        /*000a*/ 	.short	(.L_11 - .L_10)
.L_10:
        /*000c*/ 	.word	0x00000000
        /*0010*/ 	.short	0x0002
        /*0012*/ 	.short	0x0010
        /*0014*/ 	.byte	0x00, 0xf5, 0x21, 0x00


	//----- nvinfo : EIATTR_KPARAM_INFO
	.align		4
.L_11:
        /*0018*/ 	.byte	0x04, 0x17
        /*001a*/ 	.short	(.L_13 - .L_12)
.L_12:
        /*001c*/ 	.word	0x00000000
        /*0020*/ 	.short	0x0001
        /*0022*/ 	.short	0x0008
        /*0024*/ 	.byte	0x00, 0xf5, 0x21, 0x00


	//----- nvinfo : EIATTR_KPARAM_INFO
	.align		4
.L_13:
        /*0028*/ 	.byte	0x04, 0x17
        /*002a*/ 	.short	(.L_15 - .L_14)
.L_14:
        /*002c*/ 	.word	0x00000000
        /*0030*/ 	.short	0x0000
        /*0032*/ 	.short	0x0000
        /*0034*/ 	.byte	0x00, 0xf5, 0x21, 0x00


	//----- nvinfo : EIATTR_SPARSE_MMA_MASK
	.align		4
.L_15:
        /*0038*/ 	.byte	0x03, 0x50
        /*003a*/ 	.short	0x0000


	//----- nvinfo : EIATTR_MAXREG_COUNT
	.align		4
        /*003c*/ 	.byte	0x03, 0x1b
        /*003e*/ 	.short	0x00ff


	//----- nvinfo : EIATTR_EXTERNS
	.align		4
        /*0040*/ 	.byte	0x04, 0x0f
        /*0042*/ 	.short	(.L_17 - .L_16)


	//   ....[0]....
	.align		4
.L_16:
        /*0044*/ 	.word	index@(vprintf)


	//----- nvinfo : EIATTR_MERCURY_ISA_VERSION
	.align		4
.L_17:
        /*0048*/ 	.byte	0x03, 0x5f
        /*004a*/ 	.short	0x0101


	//----- nvinfo : EIATTR_VRC_CTA_INIT_COUNT
	.align		4
        /*004c*/ 	.byte	0x02, 0x4a
	.zero		1
	.zero		1


	//----- nvinfo : EIATTR_SYSCALL_OFFSETS
	.align		4
        /*0050*/ 	.byte	0x04, 0x46
        /*0052*/ 	.short	(.L_19 - .L_18)


	//   ....[0]....
.L_18:
        /*0054*/ 	.word	0x00000130


	//   ....[1]....
        /*0058*/ 	.word	0x000001e0


	//----- nvinfo : EIATTR_EXIT_INSTR_OFFSETS
	.align		4
.L_19:
        /*005c*/ 	.byte	0x04, 0x1c
        /*005e*/ 	.short	(.L_21 - .L_20)


	//   ....[0]....
.L_20:
        /*0060*/ 	.word	0x00000310


	//----- nvinfo : EIATTR_CBANK_PARAM_SIZE
	.align		4
.L_21:
        /*0064*/ 	.byte	0x03, 0x19
        /*0066*/ 	.short	0x0018


	//----- nvinfo : EIATTR_PARAM_CBANK
	.align		4
        /*0068*/ 	.byte	0x04, 0x0a
        /*006a*/ 	.short	(.L_23 - .L_22)
	.align		4
.L_22:
        /*006c*/ 	.word	index@(.nv.constant0._Z12sum_of_arrayPfS_S_)
        /*0070*/ 	.short	0x0380
        /*0072*/ 	.short	0x0018


	//----- nvinfo : EIATTR_SW_WAR
	.align		4
.L_23:
        /*0074*/ 	.byte	0x04, 0x36
        /*0076*/ 	.short	(.L_25 - .L_24)
.L_24:
        /*0078*/ 	.word	0x00000008
.L_25:


//--------------------- .nv.callgraph             --------------------------
	.section	.nv.callgraph,"",@"SHT_CUDA_CALLGRAPH"
	.align	4
	.sectionentsize	8
	.align		4
        /*0000*/ 	.word	0x00000000
	.align		4
        /*0004*/ 	.word	0xffffffff
	.align		4
        /*0008*/ 	.word	index@(_Z12sum_of_arrayPfS_S_)
	.align		4
        /*000c*/ 	.word	index@(vprintf)
	.align		4
        /*0010*/ 	.word	0x00000000
	.align		4
        /*0014*/ 	.word	0xfffffffe
	.align		4
        /*0018*/ 	.word	0x00000000
	.align		4
        /*001c*/ 	.word	0xfffffffd
	.align		4
        /*0020*/ 	.word	0x00000000
	.align		4
        /*0024*/ 	.word	0xfffffffc


//--------------------- .nv.constant4             --------------------------
	.section	.nv.constant4,"a",@progbits
	.align	8
	.align		8
.nv.constant4:
        /*0000*/ 	.dword	vprintf
	.align		8
        /*0008*/ 	.dword	$str
	.align		8
        /*0010*/ 	.dword	$str$1


//--------------------- .text._Z12sum_of_arrayPfS_S_ --------------------------
	.section	.text._Z12sum_of_arrayPfS_S_,"ax",@progbits
	.align	128
        .global         _Z12sum_of_arrayPfS_S_
        .type           _Z12sum_of_arrayPfS_S_,@function
        .size           _Z12sum_of_arrayPfS_S_,(.L_x_3 - _Z12sum_of_arrayPfS_S_)
        .other          _Z12sum_of_arrayPfS_S_,@"STO_CUDA_ENTRY STV_DEFAULT"
_Z12sum_of_arrayPfS_S_:
.text._Z12sum_of_arrayPfS_S_:
[----:B------:R-:W0:Y:S01]  /*0000*/  LDC R1, c[0x0][0x37c] ;  /* 0x0000df00ff017b82 */ /* 0x000e220000000800 */
[----:B------:R-:W1:Y:S01]  /*0010*/  S2R R0, SR_CTAID.Z ;  /* 0x0000000000007919 */ /* 0x000e620000002700 */
[----:B------:R-:W2:Y:S01]  /*0020*/  LDCU UR4, c[0x0][0x2f8] ;  /* 0x00005f00ff0477ac */ /* 0x000ea20008000800 */
[----:B0-----:R-:W-:Y:S01]  /*0030*/  VIADD R1, R1, 0xfffffff0 ;  /* 0xfffffff001017836 */ /* 0x001fe20000000000 */
[----:B------:R-:W-:Y:S01]  /*0040*/  MOV R19, 0x0 ;  /* 0x0000000000137802 */ /* 0x000fe20000000f00 */
[----:B------:R-:W0:Y:S01]  /*0050*/  S2R R2, SR_CTAID.X ;  /* 0x0000000000027919 */ /* 0x000e220000002500 */
[----:B------:R-:W3:Y:S02]  /*0060*/  LDCU UR5, c[0x0][0x2fc] ;  /* 0x00005f80ff0577ac */ /* 0x000ee40008000800 */
[----:B------:R4:W4:Y:S01]  /*0070*/  LDC.64 R8, c[0x4][R19] ;  /* 0x0100000013087b82 */ /* 0x0009220000000a00 */
[----:B------:R-:W0:Y:S01]  /*0080*/  S2R R3, SR_CTAID.Y ;  /* 0x0000000000037919 */ /* 0x000e220000002600 */
[----:B------:R-:W5:Y:S01]  /*0090*/  LDCU.64 UR6, c[0x4][0x8] ;  /* 0x01000100ff0677ac */ /* 0x000f620008000a00 */
[----:B--2---:R-:W-:-:S05]  /*00a0*/  IADD3 R22, P0, PT, R1, UR4, RZ ;  /* 0x0000000401167c10 */ /* 0x004fca000ff1e0ff */
[----:B---3--:R-:W-:Y:S02]  /*00b0*/  IMAD.X R23, RZ, RZ, UR5, P0 ;  /* 0x00000005ff177e24 */ /* 0x008fe400080e06ff */
[----:B------:R-:W-:Y:S01]  /*00c0*/  IMAD.MOV.U32 R6, RZ, RZ, R22 ;  /* 0x000000ffff067224 */ /* 0x000fe200078e0016 */
[----:B-----5:R-:W-:Y:S01]  /*00d0*/  MOV R4, UR6 ;  /* 0x0000000600047c02 */ /* 0x020fe20008000f00 */
[----:B------:R-:W-:Y:S01]  /*00e0*/  IMAD.U32 R5, RZ, RZ, UR7 ;  /* 0x00000007ff057e24 */ /* 0x000fe2000f8e00ff */
[----:B------:R-:W-:Y:S01]  /*00f0*/  MOV R7, R23 ;  /* 0x0000001700077202 */ /* 0x000fe20000000f00 */
[----:B-1----:R1:W-:Y:S04]  /*0100*/  STL [R1+0x8], R0 ;  /* 0x0000080001007387 */ /* 0x0023e80000100800 */
[----:B0-----:R1:W-:Y:S02]  /*0110*/  STL.64 [R1], R2 ;  /* 0x0000000201007387 */ /* 0x0013e40000100a00 */
[----:B------:R-:W-:-:S07]  /*0120*/  LEPC R20, `(.L_x_0) ;  /* 0x000000001014794e */ /* 0x000fce0000000000 */
[----:B-1--4-:R-:W-:Y:S05]  /*0130*/  CALL.ABS.NOINC R8 ;  /* 0x0000000008007343 */ /* 0x012fea0003c00000 */
.L_x_0:
[----:B------:R-:W0:Y:S01]  /*0140*/  S2R R18, SR_TID.X ;  /* 0x0000000000127919 */ /* 0x000e220000002100 */
[----:B------:R1:W2:Y:S01]  /*0150*/  LDC.64 R8, c[0x4][R19] ;  /* 0x0100000013087b82 */ /* 0x0002a20000000a00 */
[----:B------:R-:W3:Y:S01]  /*0160*/  LDCU.64 UR4, c[0x4][0x10] ;  /* 0x01000200ff0477ac */ /* 0x000ee20008000a00 */
[----:B------:R-:W-:Y:S01]  /*0170*/  IMAD.MOV.U32 R6, RZ, RZ, R22 ;  /* 0x000000ffff067224 */ /* 0x000fe200078e0016 */
[----:B------:R-:W-:-:S05]  /*0180*/  MOV R7, R23 ;  /* 0x0000001700077202 */ /* 0x000fca0000000f00 */
[----:B------:R-:W4:Y:S01]  /*0190*/  LDC.64 R16, c[0x0][0x358] ;  /* 0x0000d600ff107b82 */ /* 0x000f220000000a00 */
[----:B---3--:R-:W-:Y:S01]  /*01a0*/  IMAD.U32 R4, RZ, RZ, UR4 ;  /* 0x00000004ff047e24 */ /* 0x008fe2000f8e00ff */
[----:B------:R-:W-:Y:S01]  /*01b0*/  MOV R5, UR5 ;  /* 0x0000000500057c02 */ /* 0x000fe20008000f00 */
[----:B0-----:R1:W-:Y:S06]  /*01c0*/  STL [R1], R18 ;  /* 0x0000001201007387 */ /* 0x0013ec0000100800 */
[----:B------:R-:W-:-:S07]  /*01d0*/  LEPC R20, `(.L_x_1) ;  /* 0x000000001014794e */ /* 0x000fce0000000000 */
[----:B-12-4-:R-:W-:Y:S05]  /*01e0*/  CALL.ABS.NOINC R8 ;  /* 0x0000000008007343 */ /* 0x016fea0003c00000 */
.L_x_1:
[----:B------:R-:W0:Y:S01]  /*01f0*/  LDC.64 R4, c[0x0][0x380] ;  /* 0x0000e000ff047b82 */ /* 0x000e220000000a00 */
[----:B------:R-:W1:Y:S01]  /*0200*/  LDCU UR4, c[0x0][0x360] ;  /* 0x00006c00ff0477ac */ /* 0x000e620008000800 */
[C---:B------:R-:W-:Y:S02]  /*0210*/  R2UR UR6, R16.reuse ;  /* 0x00000000100672ca */ /* 0x040fe400000e0000 */
[C---:B------:R-:W-:Y:S02]  /*0220*/  R2UR UR7, R17.reuse ;  /* 0x00000000110772ca */ /* 0x040fe400000e0000 */
[----:B------:R-:W-:Y:S02]  /*0230*/  R2UR UR8, R16 ;  /* 0x00000000100872ca */ /* 0x000fe400000e0000 */
[----:B------:R-:W2:Y:S01]  /*0240*/  LDC.64 R6, c[0x0][0x388] ;  /* 0x0000e200ff067b82 */ /* 0x000ea20000000a00 */
[----:B------:R-:W-:Y:S01]  /*0250*/  R2UR UR9, R17 ;  /* 0x00000000110972ca */ /* 0x000fe200000e0000 */
[----:B-1----:R-:W-:-:S04]  /*0260*/  IMAD R9, R2, UR4, R18 ;  /* 0x0000000402097c24 */ /* 0x002fc8000f8e0212 */
[----:B0-----:R-:W-:-:S06]  /*0270*/  IMAD.WIDE R2, R9, 0x4, R4 ;  /* 0x0000000409027825 */ /* 0x001fcc00078e0204 */
[----:B------:R-:W3:Y:S01]  /*0280*/  LDG.E R2, desc[UR6][R2.64] ;  /* 0x0000000602027981 */ /* 0x000ee2000c1e1900 */
[----:B--2---:R-:W-:Y:S02]  /*0290*/  IMAD.WIDE R4, R9, 0x4, R6 ;  /* 0x0000000409047825 */ /* 0x004fe400078e0206 */
[----:B------:R-:W0:Y:S04]  /*02a0*/  LDC.64 R6, c[0x0][0x390] ;  /* 0x0000e400ff067b82 */ /* 0x000e280000000a00 */
[----:B------:R-:W3:Y:S01]  /*02b0*/  LDG.E R5, desc[UR8][R4.64] ;  /* 0x0000000804057981 */ /* 0x000ee2000c1e1900 */
[----:B------:R-:W-:Y:S02]  /*02c0*/  R2UR UR4, R16 ;  /* 0x00000000100472ca */ /* 0x000fe400000e0000 */
[----:B------:R-:W-:Y:S01]  /*02d0*/  R2UR UR5, R17 ;  /* 0x00000000110572ca */ /* 0x000fe200000e0000 */
[----:B0-----:R-:W-:-:S04]  /*02e0*/  IMAD.WIDE R6, R9, 0x4, R6 ;  /* 0x0000000409067825 */ /* 0x001fc800078e0206 */
[----:B---3--:R-:W-:-:S08]  /*02f0*/  FADD R9, R2, R5 ;  /* 0x0000000502097221 */ /* 0x008fd00000000000 */
[----:B------:R-:W-:Y:S01]  /*0300*/  STG.E desc[UR4][R6.64], R9 ;  /* 0x0000000906007986 */ /* 0x000fe2000c101904 */
[----:B------:R-:W-:Y:S05]  /*0310*/  EXIT ;  /* 0x000000000000794d */ /* 0x000fea0003800000 */
.L_x_2:
[----:B------:R-:W-:-:S00]  /*0320*/  BRA `(.L_x_2) ;  /* 0xfffffffc00fc7947 */ /* 0x000fc0000383ffff */
[----:B------:R-:W-:-:S00]  /*0330*/  NOP ;  /* 0x0000000000007918 */ /* 0x000fc00000000000 */
        /* <DEDUP_REMOVED lines=12> */
.L_x_3:


//--------------------- .nv.global.init           --------------------------
	.section	.nv.global.init,"aw",@progbits
.nv.global.init:
	.type		$str$1,@object
	.size		$str$1,($str - $str$1)
$str$1:
        /*0000*/ 	.byte	0x74, 0x68, 0x72, 0x65, 0x61, 0x64, 0x49, 0x64, 0x78, 0x2e, 0x78, 0x20, 0x3d, 0x20, 0x25, 0x64
        /*0010*/ 	.byte	0x0a, 0x00
	.type		$str,@object
	.size		$str,(.L_0 - $str)
$str:
        /*0012*/ 	.byte	0x62, 0x6c, 0x6f, 0x63, 0x6b, 0x49, 0x64, 0x78, 0x2e, 0x78, 0x20, 0x3d, 0x20, 0x25, 0x64, 0x2c
        /*0022*/ 	.byte	0x20, 0x62, 0x6c, 0x6f, 0x63, 0x6b, 0x49, 0x64, 0x78, 0x2e, 0x79, 0x20, 0x3d, 0x20, 0x25, 0x64
        /*0032*/ 	.byte	0x2c, 0x20, 0x62, 0x6c, 0x6f, 0x63, 0x6b, 0x49, 0x64, 0x78, 0x2e, 0x7a, 0x20, 0x3d, 0x20, 0x25
        /*0042*/ 	.byte	0x64, 0x0a, 0x00
.L_0:


//--------------------- .nv.shared.reserved.0     --------------------------
	.section	.nv.shared.reserved.0,"aw",@nobits
	.weak		__nv_reservedSMEM_offset_0_alias
	.size		__nv_reservedSMEM_offset_0_alias, 0, 64
	.other		__nv_reservedSMEM_offset_0_alias,@"STO_CUDA_RESERVED_SHARED STV_DEFAULT"
__nv_reservedSMEM_offset_0_alias:
	.zero		0
	.zero		64


//--------------------- .nv.constant0._Z12sum_of_arrayPfS_S_ --------------------------
	.section	.nv.constant0._Z12sum_of_arrayPfS_S_,"a",@progbits
	.sectionflags	@""
	.align	4
.nv.constant0._Z12sum_of_arrayPfS_S_:
	.zero		920


//--------------------- SYMBOLS --------------------------

	.type		.nv.reservedSmem.offset0,@object
	.size		.nv.reservedSmem.offset0,0x4
	.type		vprintf,@function
